	.headerflags	@"EF_CUDA_TEXMODE_UNIFIED EF_CUDA_64BIT_ADDRESS EF_CUDA_ACCELERATORS EF_CUDA_SM90 EF_CUDA_VIRTUAL_SM(EF_CUDA_SM90)"
	.elftype	@"ET_EXEC"


//--------------------- .nv.info                  --------------------------
	.section	.nv.info,"",@"SHT_CUDA_INFO"
	.align	4


	//----- nvinfo : EIATTR_REGCOUNT
	.align		4
        /*0000*/ 	.byte	0x04, 0x2f
        /*0002*/ 	.short	(.L_1 - .L_0)
	.align		4
.L_0:
        /*0004*/ 	.word	index@(triton_poi_fused_max_pool2d_with_indices_6)
        /*0008*/ 	.word	0x00000010


	//----- nvinfo : EIATTR_MIN_STACK_SIZE
	.align		4
.L_1:
        /*000c*/ 	.byte	0x04, 0x12
        /*000e*/ 	.short	(.L_3 - .L_2)
	.align		4
.L_2:
        /*0010*/ 	.word	index@(triton_poi_fused_max_pool2d_with_indices_6)
        /*0014*/ 	.word	0x00000000


	//----- nvinfo : EIATTR_FRAME_SIZE
	.align		4
.L_3:
        /*0018*/ 	.byte	0x04, 0x11
        /*001a*/ 	.short	(.L_5 - .L_4)
	.align		4
.L_4:
        /*001c*/ 	.word	index@(triton_poi_fused_max_pool2d_with_indices_6)
        /*0020*/ 	.word	0x00000000


	//----- nvinfo : EIATTR_MIN_STACK_SIZE
	.align		4
.L_5:
        /*0024*/ 	.byte	0x04, 0x12
        /*0026*/ 	.short	(.L_7 - .L_6)
	.align		4
.L_6:
        /*0028*/ 	.word	index@(triton_poi_fused_max_pool2d_with_indices_6)
        /*002c*/ 	.word	0x00000000
.L_7:


//--------------------- .nv.info.triton_poi_fused_max_pool2d_with_indices_6 --------------------------
	.section	.nv.info.triton_poi_fused_max_pool2d_with_indices_6,"",@"SHT_CUDA_INFO"
	.sectionflags	@""
	.align	4


	//----- nvinfo : EIATTR_CUDA_API_VERSION
	.align		4
        /*0000*/ 	.byte	0x04, 0x37
        /*0002*/ 	.short	(.L_9 - .L_8)
.L_8:
        /*0004*/ 	.word	0x0000007c


	//----- nvinfo : EIATTR_KPARAM_INFO
	.align		4
.L_9:
        /*0008*/ 	.byte	0x04, 0x17
        /*000a*/ 	.short	(.L_11 - .L_10)
.L_10:
        /*000c*/ 	.word	0x00000000
        /*0010*/ 	.short	0x0003
        /*0012*/ 	.short	0x0018
        /*0014*/ 	.byte	0x00, 0xf0, 0x11, 0x00


	//----- nvinfo : EIATTR_KPARAM_INFO
	.align		4
.L_11:
        /*0018*/ 	.byte	0x04, 0x17
        /*001a*/ 	.short	(.L_13 - .L_12)
.L_12:
        /*001c*/ 	.word	0x00000000
        /*0020*/ 	.short	0x0002
        /*0022*/ 	.short	0x0010
        /*0024*/ 	.byte	0x00, 0xf4, 0x21, 0x00


	//----- nvinfo : EIATTR_KPARAM_INFO
	.align		4
.L_13:
        /*0028*/ 	.byte	0x04, 0x17
        /*002a*/ 	.short	(.L_15 - .L_14)
.L_14:
        /*002c*/ 	.word	0x00000000
        /*0030*/ 	.short	0x0001
        /*0032*/ 	.short	0x0008
        /*0034*/ 	.byte	0x00, 0xf4, 0x21, 0x00


	//----- nvinfo : EIATTR_KPARAM_INFO
	.align		4
.L_15:
        /*0038*/ 	.byte	0x04, 0x17
        /*003a*/ 	.short	(.L_17 - .L_16)
.L_16:
        /*003c*/ 	.word	0x00000000
        /*0040*/ 	.short	0x0000
        /*0042*/ 	.short	0x0000
        /*0044*/ 	.byte	0x00, 0xf4, 0x21, 0x00


	//----- nvinfo : EIATTR_SPARSE_MMA_MASK
	.align		4
.L_17:
        /*0048*/ 	.byte	0x03, 0x50
        /*004a*/ 	.short	0x0000


	//----- nvinfo : EIATTR_MAXREG_COUNT
	.align		4
        /*004c*/ 	.byte	0x03, 0x1b
        /*004e*/ 	.short	0x00ff


	//----- nvinfo : EIATTR_EXIT_INSTR_OFFSETS
	.align		4
        /*0050*/ 	.byte	0x04, 0x1c
        /*0052*/ 	.short	(.L_19 - .L_18)


	//   ....[0]....
.L_18:
        /*0054*/ 	.word	0x000002c0


	//   ....[1]....
        /*0058*/ 	.word	0x000002e0


	//----- nvinfo : EIATTR_REQNTID
	.align		4
.L_19:
        /*005c*/ 	.byte	0x04, 0x10
        /*005e*/ 	.short	(.L_21 - .L_20)
.L_20:
        /*0060*/ 	.word	0x00000080
        /*0064*/ 	.word	0x00000001
        /*0068*/ 	.word	0x00000001


	//----- nvinfo : EIATTR_CBANK_PARAM_SIZE
	.align		4
.L_21:
        /*006c*/ 	.byte	0x03, 0x19
        /*006e*/ 	.short	0x001c


	//----- nvinfo : EIATTR_PARAM_CBANK
	.align		4
        /*0070*/ 	.byte	0x04, 0x0a
        /*0072*/ 	.short	(.L_23 - .L_22)
	.align		4
.L_22:
        /*0074*/ 	.word	index@(.nv.constant0.triton_poi_fused_max_pool2d_with_indices_6)
        /*0078*/ 	.short	0x0210
        /*007a*/ 	.short	0x001c


	//----- nvinfo : EIATTR_SW_WAR
	.align		4
.L_23:
        /*007c*/ 	.byte	0x04, 0x36
        /*007e*/ 	.short	(.L_25 - .L_24)
.L_24:
        /*0080*/ 	.word	0x00000008
.L_25:


//--------------------- .nv.callgraph             --------------------------
	.section	.nv.callgraph,"",@"SHT_CUDA_CALLGRAPH"
	.align	4
	.sectionentsize	8
	.align		4
        /*0000*/ 	.word	0x00000000
	.align		4
        /*0004*/ 	.word	0xffffffff
	.align		4
        /*0008*/ 	.word	0x00000000
	.align		4
        /*000c*/ 	.word	0xfffffffe
	.align		4
        /*0010*/ 	.word	0x00000000
	.align		4
        /*0014*/ 	.word	0xfffffffd
	.align		4
        /*0018*/ 	.word	0x00000000
	.align		4
        /*001c*/ 	.word	0xfffffffc


//--------------------- .text.triton_poi_fused_max_pool2d_with_indices_6 --------------------------
	.section	.text.triton_poi_fused_max_pool2d_with_indices_6,"ax",@progbits
	.align	128
        .global         triton_poi_fused_max_pool2d_with_indices_6
        .type           triton_poi_fused_max_pool2d_with_indices_6,@function
        .size           triton_poi_fused_max_pool2d_with_indices_6,(.L_x_1 - triton_poi_fused_max_pool2d_with_indices_6)
        .other          triton_poi_fused_max_pool2d_with_indices_6,@"STO_CUDA_ENTRY STV_DEFAULT"
triton_poi_fused_max_pool2d_with_indices_6:
.text.triton_poi_fused_max_pool2d_with_indices_6:
[----:B------:R-:W0:Y:S02]  /*0000*/  LDC R1, c[0x0][0x28] ;  /* 0x00000a00ff017b82 */ /* 0x000e240000000800 */
[----:B------:R-:W1:Y:S01]  /*0010*/  S2R R0, SR_TID.X ;  /* 0x0000000000007919 */ /* 0x000e620000002100 */
[----:B------:R-:W-:Y:S02]  /*0020*/  CS2R R10, SRZ ;  /* 0x00000000000a7805 */ /* 0x000fe4000001ff00 */
[----:B------:R-:W-:Y:S01]  /*0030*/  CS2R R12, SRZ ;  /* 0x00000000000c7805 */ /* 0x000fe2000001ff00 */
[----:B------:R-:W-:Y:S01]  /*0040*/  ULDC.64 UR4, c[0x0][0x208] ;  /* 0x0000820000047ab9 */ /* 0x000fe20000000a00 */
[----:B------:R-:W2:Y:S01]  /*0050*/  S2R R3, SR_CTAID.X ;  /* 0x0000000000037919 */ /* 0x000ea20000002500 */
[----:B------:R-:W-:Y:S01]  /*0060*/  ULDC.64 UR6, c[0x0][0x220] ;  /* 0x0000880000067ab9 */ /* 0x000fe20000000a00 */
[----:B-1----:R-:W-:-:S05]  /*0070*/  LOP3.LUT R0, R0, 0x7f, RZ, 0xc0, !PT ;  /* 0x0000007f00007812 */ /* 0x002fca00078ec0ff */
[----:B--2---:R-:W-:Y:S02]  /*0080*/  IMAD R0, R3, 0x80, R0 ;  /* 0x0000008003007824 */ /* 0x004fe400078e0200 */
[----:B------:R-:W1:Y:S03]  /*0090*/  LDC.64 R2, c[0x0][0x210] ;  /* 0x00008400ff027b82 */ /* 0x000e660000000a00 */
[----:B------:R-:W-:Y:S02]  /*00a0*/  SHF.R.S32.HI R5, RZ, 0x1f, R0 ;  /* 0x0000001fff057819 */ /* 0x000fe40000011400 */
[----:B------:R-:W-:Y:S02]  /*00b0*/  ISETP.GE.AND P0, PT, R0, 0xc00, PT ;  /* 0x00000c000000780c */ /* 0x000fe40003f06270 */
[----:B------:R-:W-:-:S04]  /*00c0*/  LEA.HI R5, R5, R0, RZ, 0x3 ;  /* 0x0000000005057211 */ /* 0x000fc800078f18ff */
[C---:B------:R-:W-:Y:S01]  /*00d0*/  LOP3.LUT R7, R5.reuse, 0x7ffffff8, RZ, 0xc0, !PT ;  /* 0x7ffffff805077812 */ /* 0x040fe200078ec0ff */
[----:B------:R-:W-:-:S04]  /*00e0*/  IMAD.SHL.U32 R5, R5, 0x4, RZ ;  /* 0x0000000405057824 */ /* 0x000fc800078e00ff */
[----:B------:R-:W-:Y:S01]  /*00f0*/  IMAD.IADD R7, R0, 0x1, -R7 ;  /* 0x0000000100077824 */ /* 0x000fe200078e0a07 */
[----:B------:R-:W-:-:S05]  /*0100*/  LOP3.LUT R4, R5, 0xffffffe0, RZ, 0xc0, !PT ;  /* 0xffffffe005047812 */ /* 0x000fca00078ec0ff */
[----:B------:R-:W-:-:S04]  /*0110*/  IMAD R9, R7, 0x2, R4 ;  /* 0x0000000207097824 */ /* 0x000fc800078e0204 */
[----:B-1----:R-:W-:-:S04]  /*0120*/  IMAD.WIDE R4, R9, 0x4, R2 ;  /* 0x0000000409047825 */ /* 0x002fc800078e0202 */
[----:B------:R-:W-:Y:S01]  /*0130*/  VIADD R7, R9, 0x10 ;  /* 0x0000001009077836 */ /* 0x000fe20000000000 */
[----:B------:R-:W2:Y:S04]  /*0140*/  @!P0 LDG.E.EL R10, desc[UR4][R4.64] ;  /* 0x00000004040a8981 */ /* 0x000ea8000c2e1900 */
[----:B------:R-:W2:Y:S01]  /*0150*/  @!P0 LDG.E.EL R13, desc[UR4][R4.64+0x4] ;  /* 0x00000404040d8981 */ /* 0x000ea2000c2e1900 */
[----:B------:R-:W-:-:S04]  /*0160*/  IMAD.WIDE R6, R7, 0x4, R2 ;  /* 0x0000000407067825 */ /* 0x000fc800078e0202 */
[----:B------:R-:W-:Y:S01]  /*0170*/  VIADD R9, R9, 0x11 ;  /* 0x0000001109097836 */ /* 0x000fe20000000000 */
[----:B------:R-:W3:Y:S03]  /*0180*/  @!P0 LDG.E.EL R12, desc[UR4][R6.64] ;  /* 0x00000004060c8981 */ /* 0x000ee6000c2e1900 */
[----:B------:R-:W-:Y:S02]  /*0190*/  IMAD.WIDE R2, R9, 0x4, R2 ;  /* 0x0000000409027825 */ /* 0x000fe400078e0202 */
[----:B------:R-:W1:Y:S03]  /*01a0*/  LDC.64 R8, c[0x0][0x218] ;  /* 0x00008600ff087b82 */ /* 0x000e660000000a00 */
[----:B------:R1:W4:Y:S02]  /*01b0*/  @!P0 LDG.E.EL R11, desc[UR4][R2.64] ;  /* 0x00000004020b8981 */ /* 0x000324000c2e1900 */
[----:B-1----:R-:W-:Y:S01]  /*01c0*/  IMAD.WIDE R2, R0, 0x4, R8 ;  /* 0x0000000400027825 */ /* 0x002fe200078e0208 */
[----:B--2---:R-:W-:-:S02]  /*01d0*/  FSETP.GT.AND P3, PT, R13, R10, PT ;  /* 0x0000000a0d00720b */ /* 0x004fc40003f64000 */
[----:B------:R-:W-:Y:S02]  /*01e0*/  FSETP.NAN.AND P1, PT, R13, R13, PT ;  /* 0x0000000d0d00720b */ /* 0x000fe40003f28000 */
[----:B------:R-:W-:Y:S02]  /*01f0*/  SEL R5, RZ, 0x1, !P3 ;  /* 0x00000001ff057807 */ /* 0x000fe40005800000 */
[----:B---3--:R-:W-:-:S07]  /*0200*/  FSETP.NAN.AND P4, PT, R12, R12, PT ;  /* 0x0000000c0c00720b */ /* 0x008fce0003f88000 */
[----:B------:R-:W-:Y:S02]  /*0210*/  @!P3 FSEL R13, R13, R10, P1 ;  /* 0x0000000a0d0db208 */ /* 0x000fe40000800000 */
[----:B----4-:R-:W-:Y:S02]  /*0220*/  FSETP.NAN.AND P2, PT, R11, R11, PT ;  /* 0x0000000b0b00720b */ /* 0x010fe40003f48000 */
[----:B------:R-:W-:-:S04]  /*0230*/  FSETP.GEU.AND P1, PT, R13, R12, PT ;  /* 0x0000000c0d00720b */ /* 0x000fc80003f2e000 */
[----:B------:R-:W-:Y:S02]  /*0240*/  @!P4 FSEL R12, R12, R13, !P1 ;  /* 0x0000000d0c0cc208 */ /* 0x000fe40004800000 */
[----:B------:R-:W-:Y:S02]  /*0250*/  SEL R6, R5, 0x2, P1 ;  /* 0x0000000205067807 */ /* 0x000fe40000800000 */
[----:B------:R-:W-:-:S04]  /*0260*/  FSETP.GEU.AND P4, PT, R12, R11, PT ;  /* 0x0000000b0c00720b */ /* 0x000fc80003f8e000 */
[----:B------:R-:W-:Y:S02]  /*0270*/  @!P2 SEL R11, R11, R12, !P4 ;  /* 0x0000000c0b0ba207 */ /* 0x000fe40006000000 */
[----:B------:R-:W-:Y:S02]  /*0280*/  IADD3 R4, P2, R0, UR6, RZ ;  /* 0x0000000600047c10 */ /* 0x000fe4000ff5e0ff */
[----:B------:R-:W-:Y:S01]  /*0290*/  SEL R7, R6, 0x3, P4 ;  /* 0x0000000306077807 */ /* 0x000fe20002000000 */
[----:B------:R1:W-:Y:S01]  /*02a0*/  @!P0 STG.E desc[UR4][R2.64], R11 ;  /* 0x0000000b02008986 */ /* 0x0003e2000c101904 */
[----:B------:R-:W-:Y:S01]  /*02b0*/  LEA.HI.X.SX32 R5, R0, UR7, 0x1, P2 ;  /* 0x0000000700057c11 */ /* 0x000fe200090f0eff */
[----:B------:R-:W-:Y:S08]  /*02c0*/  @P0 EXIT ;  /* 0x000000000000094d */ /* 0x000ff00003800000 */
[----:B------:R-:W-:Y:S01]  /*02d0*/  STG.E.U8 desc[UR4][R4.64], R7 ;  /* 0x0000000704007986 */ /* 0x000fe2000c101104 */
[----:B------:R-:W-:Y:S05]  /*02e0*/  EXIT ;  /* 0x000000000000794d */ /* 0x000fea0003800000 */
.L_x_0:
[----:B------:R-:W-:-:S00]  /*02f0*/  BRA `(.L_x_0) ;  /* 0xfffffffc00fc7947 */ /* 0x000fc0000383ffff */
[----:B------:R-:W-:-:S00]  /*0300*/  NOP ;  /* 0x0000000000007918 */ /* 0x000fc00000000000 */
[----:B------:R-:W-:-:S00]  /*0310*/  NOP ;  /* 0x0000000000007918 */ /* 0x000fc00000000000 */
[----:B------:R-:W-:-:S00]  /*0320*/  NOP ;  /* 0x0000000000007918 */ /* 0x000fc00000000000 */
[----:B------:R-:W-:-:S00]  /*0330*/  NOP ;  /* 0x0000000000007918 */ /* 0x000fc00000000000 */
[----:B------:R-:W-:-:S00]  /*0340*/  NOP ;  /* 0x0000000000007918 */ /* 0x000fc00000000000 */
[----:B------:R-:W-:-:S00]  /*0350*/  NOP ;  /* 0x0000000000007918 */ /* 0x000fc00000000000 */
[----:B------:R-:W-:-:S00]  /*0360*/  NOP ;  /* 0x0000000000007918 */ /* 0x000fc00000000000 */
[----:B------:R-:W-:-:S00]  /*0370*/  NOP ;  /* 0x0000000000007918 */ /* 0x000fc00000000000 */
.L_x_1:


//--------------------- .nv.constant0.triton_poi_fused_max_pool2d_with_indices_6 --------------------------
	.section	.nv.constant0.triton_poi_fused_max_pool2d_with_indices_6,"a",@progbits
	.sectionflags	@""
	.align	4
.nv.constant0.triton_poi_fused_max_pool2d_with_indices_6:
	.zero		556
